	.headerflags	@"EF_CUDA_TEXMODE_UNIFIED EF_CUDA_64BIT_ADDRESS EF_CUDA_ACCELERATORS EF_CUDA_SM90 EF_CUDA_VIRTUAL_SM(EF_CUDA_SM90)"
	.elftype	@"ET_EXEC"


//--------------------- .nv.info                  --------------------------
	.section	.nv.info,"",@"SHT_CUDA_INFO"
	.align	4


	//----- nvinfo : EIATTR_REGCOUNT
	.align		4
        /*0000*/ 	.byte	0x04, 0x2f
        /*0002*/ 	.short	(.L_3 - .L_2)
	.align		4
.L_2:
        /*0004*/ 	.word	index@(triton_poi_fused__native_batch_norm_legit_no_training_relu_36)
        /*0008*/ 	.word	0x00000020


	//----- nvinfo : EIATTR_MIN_STACK_SIZE
	.align		4
.L_3:
        /*000c*/ 	.byte	0x04, 0x12
        /*000e*/ 	.short	(.L_5 - .L_4)
	.align		4
.L_4:
        /*0010*/ 	.word	index@(triton_poi_fused__native_batch_norm_legit_no_training_relu_36)
        /*0014*/ 	.word	0x00000000


	//----- nvinfo : EIATTR_FRAME_SIZE
	.align		4
.L_5:
        /*0018*/ 	.byte	0x04, 0x11
        /*001a*/ 	.short	(.L_7 - .L_6)
	.align		4
.L_6:
        /*001c*/ 	.word	index@(triton_poi_fused__native_batch_norm_legit_no_training_relu_36)
        /*0020*/ 	.word	0x00000000


	//----- nvinfo : EIATTR_MIN_STACK_SIZE
	.align		4
.L_7:
        /*0024*/ 	.byte	0x04, 0x12
        /*0026*/ 	.short	(.L_9 - .L_8)
	.align		4
.L_8:
        /*0028*/ 	.word	index@(triton_poi_fused__native_batch_norm_legit_no_training_relu_36)
        /*002c*/ 	.word	0x00000000
.L_9:


//--------------------- .nv.info.triton_poi_fused__native_batch_norm_legit_no_training_relu_36 --------------------------
	.section	.nv.info.triton_poi_fused__native_batch_norm_legit_no_training_relu_36,"",@"SHT_CUDA_INFO"
	.sectionflags	@""
	.align	4


	//----- nvinfo : EIATTR_CUDA_API_VERSION
	.align		4
        /*0000*/ 	.byte	0x04, 0x37
        /*0002*/ 	.short	(.L_11 - .L_10)
.L_10:
        /*0004*/ 	.word	0x0000007c


	//----- nvinfo : EIATTR_KPARAM_INFO
	.align		4
.L_11:
        /*0008*/ 	.byte	0x04, 0x17
        /*000a*/ 	.short	(.L_13 - .L_12)
.L_12:
        /*000c*/ 	.word	0x00000000
        /*0010*/ 	.short	0x0007
        /*0012*/ 	.short	0x0034
        /*0014*/ 	.byte	0x00, 0xf0, 0x11, 0x00


	//----- nvinfo : EIATTR_KPARAM_INFO
	.align		4
.L_13:
        /*0018*/ 	.byte	0x04, 0x17
        /*001a*/ 	.short	(.L_15 - .L_14)
.L_14:
        /*001c*/ 	.word	0x00000000
        /*0020*/ 	.short	0x0006
        /*0022*/ 	.short	0x0030
        /*0024*/ 	.byte	0x00, 0xf0, 0x11, 0x00


	//----- nvinfo : EIATTR_KPARAM_INFO
	.align		4
.L_15:
        /*0028*/ 	.byte	0x04, 0x17
        /*002a*/ 	.short	(.L_17 - .L_16)
.L_16:
        /*002c*/ 	.word	0x00000000
        /*0030*/ 	.short	0x0005
        /*0032*/ 	.short	0x0028
        /*0034*/ 	.byte	0x00, 0xf4, 0x21, 0x00


	//----- nvinfo : EIATTR_KPARAM_INFO
	.align		4
.L_17:
        /*0038*/ 	.byte	0x04, 0x17
        /*003a*/ 	.short	(.L_19 - .L_18)
.L_18:
        /*003c*/ 	.word	0x00000000
        /*0040*/ 	.short	0x0004
        /*0042*/ 	.short	0x0020
        /*0044*/ 	.byte	0x00, 0xf4, 0x21, 0x00


	//----- nvinfo : EIATTR_KPARAM_INFO
	.align		4
.L_19:
        /*0048*/ 	.byte	0x04, 0x17
        /*004a*/ 	.short	(.L_21 - .L_20)
.L_20:
        /*004c*/ 	.word	0x00000000
        /*0050*/ 	.short	0x0003
        /*0052*/ 	.short	0x0018
        /*0054*/ 	.byte	0x00, 0xf4, 0x21, 0x00


	//----- nvinfo : EIATTR_KPARAM_INFO
	.align		4
.L_21:
        /*0058*/ 	.byte	0x04, 0x17
        /*005a*/ 	.short	(.L_23 - .L_22)
.L_22:
        /*005c*/ 	.word	0x00000000
        /*0060*/ 	.short	0x0002
        /*0062*/ 	.short	0x0010
        /*0064*/ 	.byte	0x00, 0xf4, 0x21, 0x00


	//----- nvinfo : EIATTR_KPARAM_INFO
	.align		4
.L_23:
        /*0068*/ 	.byte	0x04, 0x17
        /*006a*/ 	.short	(.L_25 - .L_24)
.L_24:
        /*006c*/ 	.word	0x00000000
        /*0070*/ 	.short	0x0001
        /*0072*/ 	.short	0x0008
        /*0074*/ 	.byte	0x00, 0xf4, 0x21, 0x00


	//----- nvinfo : EIATTR_KPARAM_INFO
	.align		4
.L_25:
        /*0078*/ 	.byte	0x04, 0x17
        /*007a*/ 	.short	(.L_27 - .L_26)
.L_26:
        /*007c*/ 	.word	0x00000000
        /*0080*/ 	.short	0x0000
        /*0082*/ 	.short	0x0000
        /*0084*/ 	.byte	0x00, 0xf4, 0x21, 0x00


	//----- nvinfo : EIATTR_SPARSE_MMA_MASK
	.align		4
.L_27:
        /*0088*/ 	.byte	0x03, 0x50
        /*008a*/ 	.short	0x0000


	//----- nvinfo : EIATTR_MAXREG_COUNT
	.align		4
        /*008c*/ 	.byte	0x03, 0x1b
        /*008e*/ 	.short	0x00ff


	//----- nvinfo : EIATTR_EXIT_INSTR_OFFSETS
	.align		4
        /*0090*/ 	.byte	0x04, 0x1c
        /*0092*/ 	.short	(.L_29 - .L_28)


	//   ....[0]....
.L_28:
        /*0094*/ 	.word	0x00000bd0


	//   ....[1]....
        /*0098*/ 	.word	0x00000ca0


	//----- nvinfo : EIATTR_REQNTID
	.align		4
.L_29:
        /*009c*/ 	.byte	0x04, 0x10
        /*009e*/ 	.short	(.L_31 - .L_30)
.L_30:
        /*00a0*/ 	.word	0x00000080
        /*00a4*/ 	.word	0x00000001
        /*00a8*/ 	.word	0x00000001


	//----- nvinfo : EIATTR_CBANK_PARAM_SIZE
	.align		4
.L_31:
        /*00ac*/ 	.byte	0x03, 0x19
        /*00ae*/ 	.short	0x0038


	//----- nvinfo : EIATTR_PARAM_CBANK
	.align		4
        /*00b0*/ 	.byte	0x04, 0x0a
        /*00b2*/ 	.short	(.L_33 - .L_32)
	.align		4
.L_32:
        /*00b4*/ 	.word	index@(.nv.constant0.triton_poi_fused__native_batch_norm_legit_no_training_relu_36)
        /*00b8*/ 	.short	0x0210
        /*00ba*/ 	.short	0x0038


	//----- nvinfo : EIATTR_SW_WAR
	.align		4
.L_33:
        /*00bc*/ 	.byte	0x04, 0x36
        /*00be*/ 	.short	(.L_35 - .L_34)
.L_34:
        /*00c0*/ 	.word	0x00000008
.L_35:


//--------------------- .nv.callgraph             --------------------------
	.section	.nv.callgraph,"",@"SHT_CUDA_CALLGRAPH"
	.align	4
	.sectionentsize	8
	.align		4
        /*0000*/ 	.word	0x00000000
	.align		4
        /*0004*/ 	.word	0xffffffff
	.align		4
        /*0008*/ 	.word	0x00000000
	.align		4
        /*000c*/ 	.word	0xfffffffe
	.align		4
        /*0010*/ 	.word	0x00000000
	.align		4
        /*0014*/ 	.word	0xfffffffd
	.align		4
        /*0018*/ 	.word	0x00000000
	.align		4
        /*001c*/ 	.word	0xfffffffc


//--------------------- .nv.constant4             --------------------------
	.section	.nv.constant4,"a",@progbits
	.align	8
	.align		8
.nv.constant4:
        /*0000*/ 	.dword	_$_str
	.align		8
        /*0008*/ 	.dword	_$_str_$_2


//--------------------- .text.triton_poi_fused__native_batch_norm_legit_no_training_relu_36 --------------------------
	.section	.text.triton_poi_fused__native_batch_norm_legit_no_training_relu_36,"ax",@progbits
	.sectionflags	@"SHF_BARRIERS=1"
	.align	128
        .global         triton_poi_fused__native_batch_norm_legit_no_training_relu_36
        .type           triton_poi_fused__native_batch_norm_legit_no_training_relu_36,@function
        .size           triton_poi_fused__native_batch_norm_legit_no_training_relu_36,(.L_x_1 - triton_poi_fused__native_batch_norm_legit_no_training_relu_36)
        .other          triton_poi_fused__native_batch_norm_legit_no_training_relu_36,@"STO_CUDA_ENTRY STV_DEFAULT"
triton_poi_fused__native_batch_norm_legit_no_training_relu_36:
.text.triton_poi_fused__native_batch_norm_legit_no_training_relu_36:
[----:B------:R-:W0:Y:S01]  /*0000*/  LDC R1, c[0x0][0x28] ;  /* 0x00000a00ff017b82 */ /* 0x000e220000000800 */
[----:B------:R-:W1:Y:S07]  /*0010*/  S2R R2, SR_CTAID.Y ;  /* 0x0000000000027919 */ /* 0x000e6e0000002600 */
[----:B------:R-:W2:Y:S01]  /*0020*/  LDC.64 R8, c[0x0][0x220] ;  /* 0x00008800ff087b82 */ /* 0x000ea20000000a00 */
[----:B------:R-:W-:Y:S01]  /*0030*/  CS2R R6, SRZ ;  /* 0x0000000000067805 */ /* 0x000fe2000001ff00 */
[----:B------:R-:W-:Y:S01]  /*0040*/  ULDC.64 UR6, c[0x0][0x208] ;  /* 0x0000820000067ab9 */ /* 0x000fe20000000a00 */
[----:B------:R-:W3:Y:S01]  /*0050*/  S2R R10, SR_TID.X ;  /* 0x00000000000a7919 */ /* 0x000ee20000002100 */
[----:B------:R-:W4:Y:S04]  /*0060*/  S2R R11, SR_CTAID.X ;  /* 0x00000000000b7919 */ /* 0x000f280000002500 */
[----:B------:R-:W5:Y:S08]  /*0070*/  LDC.64 R24, c[0x0][0x210] ;  /* 0x00008400ff187b82 */ /* 0x000f700000000a00 */
[----:B------:R-:W4:Y:S01]  /*0080*/  LDC.64 R26, c[0x0][0x218] ;  /* 0x00008600ff1a7b82 */ /* 0x000f220000000a00 */
[----:B-1----:R-:W-:-:S02]  /*0090*/  IMAD.SHL.U32 R2, R2, 0x20, RZ ;  /* 0x0000002002027824 */ /* 0x002fc400078e00ff */
[----:B---3--:R-:W-:-:S05]  /*00a0*/  IMAD.SHL.U32 R3, R10, 0x4, RZ ;  /* 0x000000040a037824 */ /* 0x008fca00078e00ff */
[----:B------:R-:W-:-:S04]  /*00b0*/  LOP3.LUT R20, R2, 0x1c, R3, 0xf8, !PT ;  /* 0x0000001c02147812 */ /* 0x000fc800078ef803 */
[C---:B------:R-:W-:Y:S01]  /*00c0*/  ISETP.GE.AND P0, PT, R20.reuse, 0x600, PT ;  /* 0x000006001400780c */ /* 0x040fe20003f06270 */
[----:B------:R-:W-:-:S05]  /*00d0*/  IMAD.HI R0, R20, 0x2aaaaaab, RZ ;  /* 0x2aaaaaab14007827 */ /* 0x000fca00078e02ff */
[----:B------:R-:W-:-:S04]  /*00e0*/  SHF.R.U32.HI R5, RZ, 0x1f, R0 ;  /* 0x0000001fff057819 */ /* 0x000fc80000011600 */
[----:B------:R-:W-:Y:S02]  /*00f0*/  LEA.HI.SX32 R13, R0, R5, 0x1a ;  /* 0x00000005000d7211 */ /* 0x000fe400078fd2ff */
[----:B------:R-:W-:-:S03]  /*0100*/  CS2R R4, SRZ ;  /* 0x0000000000047805 */ /* 0x000fc6000001ff00 */
[----:B------:R-:W-:-:S04]  /*0110*/  IMAD R20, R13, -0x180, R20 ;  /* 0xfffffe800d147824 */ /* 0x000fc800078e0214 */
[----:B--2---:R-:W-:-:S05]  /*0120*/  IMAD.WIDE R8, R20, 0x4, R8 ;  /* 0x0000000414087825 */ /* 0x004fca00078e0208 */
[----:B------:R1:W2:Y:S01]  /*0130*/  @!P0 LDG.E.EL.128 R4, desc[UR6][R8.64] ;  /* 0x0000000608048981 */ /* 0x0002a2000c2e1d00 */
[----:B------:R-:W-:Y:S01]  /*0140*/  SHF.R.U32.HI R21, RZ, 0x3, R10 ;  /* 0x00000003ff157819 */ /* 0x000fe2000001160a */
[----:B----4-:R-:W-:Y:S01]  /*0150*/  IMAD.SHL.U32 R0, R11, 0x20, RZ ;  /* 0x000000200b007824 */ /* 0x010fe200078e00ff */
[----:B------:R-:W-:Y:S01]  /*0160*/  CS2R R14, SRZ ;  /* 0x00000000000e7805 */ /* 0x000fe2000001ff00 */
[----:B------:R-:W-:Y:S01]  /*0170*/  IMAD R13, R13, 0x54600, R20 ;  /* 0x000546000d0d7824 */ /* 0x000fe200078e0214 */
[----:B------:R-:W-:Y:S02]  /*0180*/  SGXT.U32 R21, R21, 0x4 ;  /* 0x000000041515781a */ /* 0x000fe40000000000 */
[----:B------:R-:W-:Y:S01]  /*0190*/  CS2R R18, SRZ ;  /* 0x0000000000127805 */ /* 0x000fe2000001ff00 */
[----:B0-----:R-:W-:Y:S01]  /*01a0*/  IMAD.WIDE R26, R20, 0x4, R26 ;  /* 0x00000004141a7825 */ /* 0x001fe200078e021a */
[----:B------:R-:W-:Y:S02]  /*01b0*/  LOP3.LUT R10, R0, R21, RZ, 0xfc, !PT ;  /* 0x00000015000a7212 */ /* 0x000fe400078efcff */
[----:B-1----:R-:W-:-:S02]  /*01c0*/  CS2R R8, SRZ ;  /* 0x0000000000087805 */ /* 0x002fc4000001ff00 */
[----:B------:R-:W-:Y:S02]  /*01d0*/  LOP3.LUT R11, R0, 0x10, R21, 0xfe, !PT ;  /* 0x00000010000b7812 */ /* 0x000fe400078efe15 */
[C---:B------:R-:W-:Y:S01]  /*01e0*/  ISETP.LT.AND P1, PT, R10.reuse, 0x384, !P0 ;  /* 0x000003840a00780c */ /* 0x040fe20004721270 */
[--C-:B------:R-:W-:Y:S01]  /*01f0*/  IMAD R23, R10, 0x180, R13.reuse ;  /* 0x000001800a177824 */ /* 0x100fe200078e020d */
[C---:B------:R-:W-:Y:S01]  /*0200*/  ISETP.LT.AND P2, PT, R11.reuse, 0x384, !P0 ;  /* 0x000003840b00780c */ /* 0x040fe20004741270 */
[----:B------:R-:W-:Y:S01]  /*0210*/  IMAD R17, R11, 0x180, R13 ;  /* 0x000001800b117824 */ /* 0x000fe200078e020d */
[----:B------:R-:W-:Y:S01]  /*0220*/  CS2R R10, SRZ ;  /* 0x00000000000a7805 */ /* 0x000fe2000001ff00 */
[----:B-----5:R-:W-:Y:S01]  /*0230*/  IMAD.WIDE R22, R23, 0x4, R24 ;  /* 0x0000000417167825 */ /* 0x020fe200078e0218 */
[----:B------:R-:W-:-:S03]  /*0240*/  CS2R R12, SRZ ;  /* 0x00000000000c7805 */ /* 0x000fc6000001ff00 */
[----:B------:R-:W-:Y:S01]  /*0250*/  IMAD.WIDE R24, R17, 0x4, R24 ;  /* 0x0000000411187825 */ /* 0x000fe200078e0218 */
[----:B------:R-:W-:Y:S02]  /*0260*/  CS2R R16, SRZ ;  /* 0x0000000000107805 */ /* 0x000fe4000001ff00 */
[----:B------:R0:W3:Y:S04]  /*0270*/  @!P0 LDG.E.EL.128 R12, desc[UR6][R26.64] ;  /* 0x000000061a0c8981 */ /* 0x0000e8000c2e1d00 */
[----:B------:R1:W3:Y:S04]  /*0280*/  @P1 LDG.E.EL.128 R8, desc[UR6][R22.64] ;  /* 0x0000000616081981 */ /* 0x0002e8000c2e1d00 */
[----:B------:R4:W5:Y:S01]  /*0290*/  @P2 LDG.E.EL.128 R16, desc[UR6][R24.64] ;  /* 0x0000000618102981 */ /* 0x000962000c2e1d00 */
[----:B0-----:R-:W0:Y:S01]  /*02a0*/  LDC.64 R26, c[0x0][0x228] ;  /* 0x00008a00ff1a7b82 */ /* 0x001e220000000a00 */
[----:B--2---:R-:W-:-:S04]  /*02b0*/  FADD R4, R4, 9.9999997473787516356e-06 ;  /* 0x3727c5ac04047421 */ /* 0x004fc80000000000 */
[----:B------:R-:W2:Y:S01]  /*02c0*/  MUFU.SQRT R28, R4 ;  /* 0x00000004001c7308 */ /* 0x000ea20000002000 */
[----:B-1----:R-:W-:Y:S01]  /*02d0*/  FADD R23, R7, 9.9999997473787516356e-06 ;  /* 0x3727c5ac07177421 */ /* 0x002fe20000000000 */
[----:B------:R-:W-:Y:S01]  /*02e0*/  FADD R6, R6, 9.9999997473787516356e-06 ;  /* 0x3727c5ac06067421 */ /* 0x000fe20000000000 */
[----:B------:R-:W-:-:S05]  /*02f0*/  FADD R5, R5, 9.9999997473787516356e-06 ;  /* 0x3727c5ac05057421 */ /* 0x000fca0000000000 */
[----:B----4-:R-:W1:Y:S01]  /*0300*/  MUFU.SQRT R24, R6 ;  /* 0x0000000600187308 */ /* 0x010e620000002000 */
[----:B--2---:R-:W-:-:S07]  /*0310*/  FSETP.GT.AND P6, PT, R28, 8.50705917302346158658e+37, PT ;  /* 0x7e8000001c00780b */ /* 0x004fce0003fc4000 */
[----:B------:R-:W2:Y:S01]  /*0320*/  MUFU.SQRT R23, R23 ;  /* 0x0000001700177308 */ /* 0x000ea20000002000 */
[----:B------:R-:W-:Y:S01]  /*0330*/  FSETP.GEU.AND P1, PT, R28, 1.175494350822287508e-38, PT ;  /* 0x008000001c00780b */ /* 0x000fe20003f2e000 */
[----:B------:R-:W-:-:S06]  /*0340*/  IMAD.MOV.U32 R7, RZ, RZ, 0x3e800000 ;  /* 0x3e800000ff077424 */ /* 0x000fcc00078e00ff */
[----:B------:R4:W0:Y:S01]  /*0350*/  MUFU.SQRT R29, R5 ;  /* 0x00000005001d7308 */ /* 0x0008220000002000 */
[----:B-1----:R-:W-:Y:S01]  /*0360*/  FSETP.GT.AND P4, PT, R24, 8.50705917302346158658e+37, PT ;  /* 0x7e8000001800780b */ /* 0x002fe20003f84000 */
[----:B------:R-:W-:Y:S01]  /*0370*/  @P6 FMUL R28, R28, 0.25 ;  /* 0x3e8000001c1c6820 */ /* 0x000fe20000400000 */
[----:B----4-:R-:W-:Y:S02]  /*0380*/  FSEL R5, R7, 1, P6 ;  /* 0x3f80000007057808 */ /* 0x010fe40003000000 */
[----:B--2---:R-:W-:Y:S01]  /*0390*/  FSETP.GT.AND P6, PT, R23, 8.50705917302346158658e+37, PT ;  /* 0x7e8000001700780b */ /* 0x004fe20003fc4000 */
[----:B------:R-:W-:Y:S01]  /*03a0*/  @!P1 FMUL R28, R28, 16777216 ;  /* 0x4b8000001c1c9820 */ /* 0x000fe20000400000 */
[----:B------:R-:W-:Y:S01]  /*03b0*/  FSETP.GEU.AND P5, PT, R24, 1.175494350822287508e-38, PT ;  /* 0x008000001800780b */ /* 0x000fe20003fae000 */
[----:B------:R-:W-:Y:S01]  /*03c0*/  @!P1 FMUL R5, R5, 16777216 ;  /* 0x4b80000005059820 */ /* 0x000fe20000400000 */
[----:B0-----:R-:W-:Y:S02]  /*03d0*/  FSETP.GT.AND P2, PT, R29, 8.50705917302346158658e+37, PT ;  /* 0x7e8000001d00780b */ /* 0x001fe40003f44000 */
[----:B------:R-:W-:-:S02]  /*03e0*/  FSETP.GEU.AND P1, PT, R23, 1.175494350822287508e-38, PT ;  /* 0x008000001700780b */ /* 0x000fc40003f2e000 */
[----:B------:R-:W-:Y:S01]  /*03f0*/  FSETP.GEU.AND P3, PT, R29, 1.175494350822287508e-38, PT ;  /* 0x008000001d00780b */ /* 0x000fe20003f6e000 */
[C---:B---3--:R-:W-:Y:S01]  /*0400*/  FADD R22, -R12.reuse, R8 ;  /* 0x000000080c167221 */ /* 0x048fe20000000100 */
[----:B-----5:R-:W-:Y:S01]  /*0410*/  FADD R16, -R12, R16 ;  /* 0x000000100c107221 */ /* 0x020fe20000000100 */
[----:B------:R-:W-:Y:S01]  /*0420*/  @P4 FMUL R24, R24, 0.25 ;  /* 0x3e80000018184820 */ /* 0x000fe20000400000 */
[----:B------:R-:W-:Y:S01]  /*0430*/  FADD R12, -R13, R9 ;  /* 0x000000090d0c7221 */ /* 0x000fe20000000100 */
[----:B------:R-:W-:Y:S01]  /*0440*/  @P6 FMUL R23, R23, 0.25 ;  /* 0x3e80000017176820 */ /* 0x000fe20000400000 */
[----:B------:R-:W0:Y:S01]  /*0450*/  LDC.64 R8, c[0x0][0x230] ;  /* 0x00008c00ff087b82 */ /* 0x000e220000000a00 */
[----:B------:R-:W-:Y:S02]  /*0460*/  @!P5 FMUL R24, R24, 16777216 ;  /* 0x4b8000001818d820 */ /* 0x000fe40000400000 */
[----:B------:R-:W-:Y:S02]  /*0470*/  @P2 FMUL R29, R29, 0.25 ;  /* 0x3e8000001d1d2820 */ /* 0x000fe40000400000 */
[----:B------:R-:W-:-:S02]  /*0480*/  @!P1 FMUL R23, R23, 16777216 ;  /* 0x4b80000017179820 */ /* 0x000fc40000400000 */
[----:B------:R-:W-:Y:S01]  /*0490*/  @!P3 FMUL R29, R29, 16777216 ;  /* 0x4b8000001d1db820 */ /* 0x000fe20000400000 */
[----:B------:R-:W1:Y:S01]  /*04a0*/  MUFU.RCP R6, R28 ;  /* 0x0000001c00067308 */ /* 0x000e620000001000 */
[----:B------:R-:W-:Y:S01]  /*04b0*/  FADD R17, -R13, R17 ;  /* 0x000000110d117221 */ /* 0x000fe20000000100 */
[C---:B------:R-:W-:Y:S01]  /*04c0*/  FADD R13, -R14.reuse, R10 ;  /* 0x0000000a0e0d7221 */ /* 0x040fe20000000100 */
[----:B------:R-:W-:-:S05]  /*04d0*/  FADD R18, -R14, R18 ;  /* 0x000000120e127221 */ /* 0x000fca0000000100 */
[----:B------:R2:W3:Y:S01]  /*04e0*/  MUFU.RCP R4, R29 ;  /* 0x0000001d00047308 */ /* 0x0004e20000001000 */
[----:B------:R-:W-:Y:S01]  /*04f0*/  FADD R14, -R15, R11 ;  /* 0x0000000b0f0e7221 */ /* 0x000fe20000000100 */
[----:B------:R-:W-:-:S06]  /*0500*/  FSEL R25, R7, 1, P2 ;  /* 0x3f80000007197808 */ /* 0x000fcc0001000000 */
[----:B------:R-:W4:Y:S01]  /*0510*/  MUFU.RCP R24, R24 ;  /* 0x0000001800187308 */ /* 0x000f220000001000 */
[----:B------:R-:W-:-:S07]  /*0520*/  FSEL R11, R7, 1, P4 ;  /* 0x3f800000070b7808 */ /* 0x000fce0002000000 */
[----:B------:R-:W5:Y:S01]  /*0530*/  MUFU.RCP R23, R23 ;  /* 0x0000001700177308 */ /* 0x000f620000001000 */
[----:B------:R-:W-:Y:S01]  /*0540*/  FSEL R10, R7, 1, P6 ;  /* 0x3f800000070a7808 */ /* 0x000fe20003000000 */
[----:B------:R-:W-:Y:S01]  /*0550*/  @!P3 FMUL R25, R25, 16777216 ;  /* 0x4b8000001919b820 */ /* 0x000fe20000400000 */
[----:B------:R-:W-:-:S03]  /*0560*/  @!P5 FMUL R11, R11, 16777216 ;  /* 0x4b8000000b0bd820 */ /* 0x000fc60000400000 */
[----:B------:R-:W-:Y:S01]  /*0570*/  @!P1 FMUL R10, R10, 16777216 ;  /* 0x4b8000000a0a9820 */ /* 0x000fe20000400000 */
[----:B------:R-:W-:Y:S01]  /*0580*/  FADD R19, -R15, R19 ;  /* 0x000000130f137221 */ /* 0x000fe20000000100 */
[----:B--2---:R-:W-:-:S04]  /*0590*/  IMAD.WIDE R28, R20, 0x4, R26 ;  /* 0x00000004141c7825 */ /* 0x004fc800078e021a */
[----:B-1----:R-:W-:Y:S01]  /*05a0*/  FMUL R15, R6, R5 ;  /* 0x00000005060f7220 */ /* 0x002fe20000400000 */
[----:B---3--:R-:W-:Y:S01]  /*05b0*/  FMUL R25, R4, R25 ;  /* 0x0000001904197220 */ /* 0x008fe20000400000 */
[----:B----4-:R-:W-:Y:S01]  /*05c0*/  FMUL R24, R24, R11 ;  /* 0x0000000b18187220 */ /* 0x010fe20000400000 */
[----:B0-----:R-:W-:Y:S01]  /*05d0*/  IMAD.WIDE R26, R20, 0x4, R8 ;  /* 0x00000004141a7825 */ /* 0x001fe200078e0208 */
[----:B------:R-:W-:Y:S02]  /*05e0*/  CS2R R4, SRZ ;  /* 0x0000000000047805 */ /* 0x000fe4000001ff00 */
[----:B------:R-:W-:Y:S01]  /*05f0*/  CS2R R6, SRZ ;  /* 0x0000000000067805 */ /* 0x000fe2000001ff00 */
[----:B-----5:R-:W-:Y:S01]  /*0600*/  FMUL R23, R23, R10 ;  /* 0x0000000a17177220 */ /* 0x020fe20000400000 */
[----:B------:R-:W-:Y:S02]  /*0610*/  CS2R R8, SRZ ;  /* 0x0000000000087805 */ /* 0x000fe4000001ff00 */
[----:B------:R-:W-:-:S02]  /*0620*/  CS2R R10, SRZ ;  /* 0x00000000000a7805 */ /* 0x000fc4000001ff00 */
[----:B------:R-:W2:Y:S04]  /*0630*/  @!P0 LDG.E.EL.128 R4, desc[UR6][R28.64] ;  /* 0x000000061c048981 */ /* 0x000ea8000c2e1d00 */
[----:B------:R0:W2:Y:S01]  /*0640*/  @!P0 LDG.E.EL.128 R8, desc[UR6][R26.64] ;  /* 0x000000061a088981 */ /* 0x0000a2000c2e1d00 */
[----:B------:R-:W0:Y:S01]  /*0650*/  S2R R20, SR_TID.X ;  /* 0x0000000000147919 */ /* 0x000e220000002100 */
[----:B------:R-:W1:Y:S01]  /*0660*/  S2UR UR5, SR_CgaCtaId ;  /* 0x00000000000579c3 */ /* 0x000e620000008800 */
[C---:B------:R-:W-:Y:S01]  /*0670*/  FMUL R17, R25.reuse, R17 ;  /* 0x0000001119117220 */ /* 0x040fe20000400000 */
[----:B------:R-:W-:Y:S01]  /*0680*/  FMUL R12, R25, R12 ;  /* 0x0000000c190c7220 */ /* 0x000fe20000400000 */
[C---:B------:R-:W-:Y:S01]  /*0690*/  FMUL R25, R15.reuse, R16 ;  /* 0x000000100f197220 */ /* 0x040fe20000400000 */
[----:B------:R-:W-:Y:S01]  /*06a0*/  UMOV UR4, 0x400 ;  /* 0x0000040000047882 */ /* 0x000fe20000000000 */
[----:B------:R-:W-:Y:S01]  /*06b0*/  FMUL R15, R15, R22 ;  /* 0x000000160f0f7220 */ /* 0x000fe20000400000 */
[----:B------:R-:W-:Y:S01]  /*06c0*/  FMUL R13, R24, R13 ;  /* 0x0000000d180d7220 */ /* 0x000fe20000400000 */
[----:B------:R-:W-:Y:S01]  /*06d0*/  FMUL R14, R23, R14 ;  /* 0x0000000e170e7220 */ /* 0x000fe20000400000 */
[----:B-1----:R-:W-:Y:S01]  /*06e0*/  UPRMT UR4, UR5, 0x654, UR4 ;  /* 0x0000065405047896 */ /* 0x002fe20008000004 */
[----:B0-----:R-:W-:-:S04]  /*06f0*/  SHF.L.U32 R26, R20, 0x7, RZ ;  /* 0x00000007141a7819 */ /* 0x001fc800000006ff */
[----:B------:R-:W-:-:S04]  /*0700*/  LOP3.LUT R16, R26, 0x380, RZ, 0xc0, !PT ;  /* 0x000003801a107812 */ /* 0x000fc800078ec0ff */
[C---:B------:R-:W-:Y:S02]  /*0710*/  LOP3.LUT R22, R16.reuse, 0x20, RZ, 0xfc, !PT ;  /* 0x0000002010167812 */ /* 0x040fe400078efcff */
[C---:B------:R-:W-:Y:S02]  /*0720*/  LOP3.LUT R26, R16.reuse, 0x40, RZ, 0xfc, !PT ;  /* 0x00000040101a7812 */ /* 0x040fe400078efcff */
[----:B------:R-:W-:Y:S02]  /*0730*/  LOP3.LUT R27, R16, 0x60, RZ, 0xfc, !PT ;  /* 0x00000060101b7812 */ /* 0x000fe400078efcff */
[----:B------:R-:W-:-:S04]  /*0740*/  SHF.R.U32.HI R20, RZ, 0x1, R20 ;  /* 0x00000001ff147819 */ /* 0x000fc80000011614 */
[----:B------:R-:W-:Y:S02]  /*0750*/  LOP3.LUT R20, R20, 0x3c, RZ, 0xc0, !PT ;  /* 0x0000003c14147812 */ /* 0x000fe400078ec0ff */
[----:B------:R-:W-:Y:S01]  /*0760*/  LOP3.LUT R0, R0, 0x1c, R3, 0xf8, !PT ;  /* 0x0000001c00007812 */ /* 0x000fe200078ef803 */
[-CC-:B--2---:R-:W-:Y:S01]  /*0770*/  FFMA R15, R15, R4.reuse, R8.reuse ;  /* 0x000000040f0f7223 */ /* 0x184fe20000000008 */
[----:B------:R-:W-:Y:S01]  /*0780*/  FFMA R4, R25, R4, R8 ;  /* 0x0000000419047223 */ /* 0x000fe20000000008 */
[C---:B------:R-:W-:Y:S02]  /*0790*/  LOP3.LUT R25, R16.reuse, R21, RZ, 0xfc, !PT ;  /* 0x0000001510197212 */ /* 0x040fe400078efcff */
[----:B------:R-:W-:Y:S01]  /*07a0*/  LEA.HI R8, R16, UR4, RZ, 0x1d ;  /* 0x0000000410087c11 */ /* 0x000fe2000f8fe8ff */
[----:B------:R-:W-:Y:S01]  /*07b0*/  FFMA R12, R12, R5, R9 ;  /* 0x000000050c0c7223 */ /* 0x000fe20000000009 */
[----:B------:R-:W-:Y:S01]  /*07c0*/  LEA.HI R16, R22, UR4, RZ, 0x1d ;  /* 0x0000000416107c11 */ /* 0x000fe2000f8fe8ff */
[--C-:B------:R-:W-:Y:S01]  /*07d0*/  FFMA R13, R13, R6, R10.reuse ;  /* 0x000000060d0d7223 */ /* 0x100fe2000000000a */
[----:B------:R-:W-:Y:S01]  /*07e0*/  LEA.HI R22, R26, UR4, RZ, 0x1d ;  /* 0x000000041a167c11 */ /* 0x000fe2000f8fe8ff */
[----:B------:R-:W-:Y:S01]  /*07f0*/  FFMA R14, R14, R7, R11 ;  /* 0x000000070e0e7223 */ /* 0x000fe2000000000b */
[----:B------:R-:W-:Y:S01]  /*0800*/  LEA.HI R26, R27, UR4, RZ, 0x1d ;  /* 0x000000041b1a7c11 */ /* 0x000fe2000f8fe8ff */
[----:B------:R-:W-:Y:S01]  /*0810*/  FMUL R27, R24, R18 ;  /* 0x00000012181b7220 */ /* 0x000fe20000400000 */
[----:B------:R-:W-:Y:S01]  /*0820*/  FMUL R18, R23, R19 ;  /* 0x0000001317127220 */ /* 0x000fe20000400000 */
[----:B------:R-:W-:Y:S01]  /*0830*/  FSETP.GEU.AND P3, PT, R15, RZ, PT ;  /* 0x000000ff0f00720b */ /* 0x000fe20003f6e000 */
[----:B------:R-:W-:Y:S01]  /*0840*/  FFMA R17, R17, R5, R9 ;  /* 0x0000000511117223 */ /* 0x000fe20000000009 */
[----:B------:R-:W-:Y:S01]  /*0850*/  FSETP.GEU.AND P2, PT, R12, RZ, PT ;  /* 0x000000ff0c00720b */ /* 0x000fe20003f4e000 */
[----:B------:R-:W-:Y:S01]  /*0860*/  FFMA R27, R27, R6, R10 ;  /* 0x000000061b1b7223 */ /* 0x000fe2000000000a */
[----:B------:R-:W-:Y:S01]  /*0870*/  FSETP.GEU.AND P1, PT, R13, RZ, PT ;  /* 0x000000ff0d00720b */ /* 0x000fe20003f2e000 */
[----:B------:R-:W-:Y:S01]  /*0880*/  FFMA R18, R18, R7, R11 ;  /* 0x0000000712127223 */ /* 0x000fe2000000000b */
[----:B------:R-:W-:Y:S01]  /*0890*/  FSETP.GEU.AND P0, PT, R14, RZ, PT ;  /* 0x000000ff0e00720b */ /* 0x000fe20003f0e000 */
[----:B------:R-:W-:Y:S01]  /*08a0*/  IMAD R8, R25, 0x4, R8 ;  /* 0x0000000419087824 */ /* 0x000fe200078e0208 */
[----:B------:R-:W-:Y:S01]  /*08b0*/  FSEL R15, R15, RZ, P3 ;  /* 0x000000ff0f0f7208 */ /* 0x000fe20001800000 */
[----:B------:R-:W-:Y:S01]  /*08c0*/  IMAD R16, R25, 0x4, R16 ;  /* 0x0000000419107824 */ /* 0x000fe200078e0210 */
[----:B------:R-:W-:-:S02]  /*08d0*/  FSEL R5, R12, RZ, P2 ;  /* 0x000000ff0c057208 */ /* 0x000fc40001000000 */
[----:B------:R-:W-:Y:S01]  /*08e0*/  FSETP.GEU.AND P3, PT, R4, RZ, PT ;  /* 0x000000ff0400720b */ /* 0x000fe20003f6e000 */
[----:B------:R-:W-:Y:S01]  /*08f0*/  IMAD R22, R25, 0x4, R22 ;  /* 0x0000000419167824 */ /* 0x000fe200078e0216 */
[----:B------:R-:W-:Y:S02]  /*0900*/  FSEL R13, R13, RZ, P1 ;  /* 0x000000ff0d0d7208 */ /* 0x000fe40000800000 */
[----:B------:R-:W-:Y:S02]  /*0910*/  FSETP.GEU.AND P2, PT, R17, RZ, PT ;  /* 0x000000ff1100720b */ /* 0x000fe40003f4e000 */
[----:B------:R-:W-:Y:S02]  /*0920*/  FSEL R14, R14, RZ, P0 ;  /* 0x000000ff0e0e7208 */ /* 0x000fe40000000000 */
[----:B------:R-:W-:Y:S02]  /*0930*/  FSETP.GEU.AND P1, PT, R27, RZ, PT ;  /* 0x000000ff1b00720b */ /* 0x000fe40003f2e000 */
[----:B------:R-:W-:-:S02]  /*0940*/  LEA R25, R25, R26, 0x2 ;  /* 0x0000001a19197211 */ /* 0x000fc400078e10ff */
[----:B------:R-:W-:Y:S01]  /*0950*/  FSETP.GEU.AND P0, PT, R18, RZ, PT ;  /* 0x000000ff1200720b */ /* 0x000fe20003f0e000 */
[----:B------:R-:W-:Y:S01]  /*0960*/  STS [R8], R15 ;  /* 0x0000000f08007388 */ /* 0x000fe20000000800 */
[----:B------:R-:W-:Y:S02]  /*0970*/  FSEL R9, R4, RZ, P3 ;  /* 0x000000ff04097208 */ /* 0x000fe40001800000 */
[----:B------:R-:W-:Y:S01]  /*0980*/  FSEL R17, R17, RZ, P2 ;  /* 0x000000ff11117208 */ /* 0x000fe20001000000 */
[----:B------:R-:W-:Y:S01]  /*0990*/  STS [R16+0x80], R5 ;  /* 0x0000800510007388 */ /* 0x000fe20000000800 */
[----:B------:R-:W-:Y:S02]  /*09a0*/  FSEL R27, R27, RZ, P1 ;  /* 0x000000ff1b1b7208 */ /* 0x000fe40000800000 */
[----:B------:R-:W-:Y:S01]  /*09b0*/  FSEL R18, R18, RZ, P0 ;  /* 0x000000ff12127208 */ /* 0x000fe20000000000 */
[----:B------:R-:W-:Y:S04]  /*09c0*/  STS [R22+0x100], R13 ;  /* 0x0001000d16007388 */ /* 0x000fe80000000800 */
[----:B------:R-:W-:Y:S04]  /*09d0*/  STS [R25+0x180], R14 ;  /* 0x0001800e19007388 */ /* 0x000fe80000000800 */
[----:B------:R0:W-:Y:S04]  /*09e0*/  STS [R8+0x40], R9 ;  /* 0x0000400908007388 */ /* 0x0001e80000000800 */
[----:B------:R-:W-:Y:S04]  /*09f0*/  STS [R16+0xc0], R17 ;  /* 0x0000c01110007388 */ /* 0x000fe80000000800 */
[----:B------:R-:W-:Y:S01]  /*0a00*/  STS [R22+0x140], R27 ;  /* 0x0001401b16007388 */ /* 0x000fe20000000800 */
[----:B------:R-:W-:Y:S01]  /*0a10*/  LOP3.LUT R10, R3, 0x1fc, RZ, 0xc0, !PT ;  /* 0x000001fc030a7812 */ /* 0x000fe200078ec0ff */
[----:B------:R-:W-:Y:S01]  /*0a20*/  VIADD R7, R20, UR4 ;  /* 0x0000000414077c36 */ /* 0x000fe20008000000 */
[----:B------:R-:W-:Y:S01]  /*0a30*/  LOP3.LUT R11, R2, R21, RZ, 0xfc, !PT ;  /* 0x00000015020b7212 */ /* 0x000fe200078efcff */
[----:B------:R-:W-:Y:S01]  /*0a40*/  STS [R25+0x1c0], R18 ;  /* 0x0001c01219007388 */ /* 0x000fe20000000800 */
[----:B0-----:R-:W0:Y:S01]  /*0a50*/  LDC.64 R8, c[0x0][0x238] ;  /* 0x00008e00ff087b82 */ /* 0x001e220000000a00 */
[----:B------:R-:W-:-:S07]  /*0a60*/  IMAD R14, R10, 0x4, R7 ;  /* 0x000000040a0e7824 */ /* 0x000fce00078e0207 */
[----:B------:R-:W-:Y:S01]  /*0a70*/  BAR.SYNC.DEFER_BLOCKING 0x0 ;  /* 0x0000000000007b1d */ /* 0x000fe20000010000 */
[----:B------:R-:W-:-:S05]  /*0a80*/  IMAD.HI R12, R11, 0x2aaaaaab, RZ ;  /* 0x2aaaaaab0b0c7827 */ /* 0x000fca00078e02ff */
[----:B------:R-:W-:Y:S01]  /*0a90*/  SHF.R.U32.HI R13, RZ, 0x1f, R12 ;  /* 0x0000001fff0d7819 */ /* 0x000fe2000001160c */
[----:B------:R-:W-:Y:S04]  /*0aa0*/  LDS R4, [R14] ;  /* 0x000000000e047984 */ /* 0x000fe80000000800 */
[----:B------:R-:W-:Y:S04]  /*0ab0*/  LDS R5, [R14+0x4] ;  /* 0x000004000e057984 */ /* 0x000fe80000000800 */
[----:B------:R-:W-:Y:S04]  /*0ac0*/  LDS R6, [R14+0x8] ;  /* 0x000008000e067984 */ /* 0x000fe80000000800 */
[----:B------:R-:W1:Y:S01]  /*0ad0*/  LDS R7, [R14+0xc] ;  /* 0x00000c000e077984 */ /* 0x000e620000000800 */
[----:B------:R-:W-:-:S02]  /*0ae0*/  LEA.HI.SX32 R12, R12, R13, 0x1a ;  /* 0x0000000d0c0c7211 */ /* 0x000fc400078fd2ff */
[----:B------:R-:W-:Y:S02]  /*0af0*/  ISETP.GE.AND P0, PT, R0, 0x384, PT ;  /* 0x000003840000780c */ /* 0x000fe40003f06270 */
[----:B------:R-:W-:Y:S01]  /*0b00*/  LOP3.LUT R21, R2, 0x10, R21, 0xfe, !PT ;  /* 0x0000001002157812 */ /* 0x000fe200078efe15 */
[----:B------:R-:W-:Y:S01]  /*0b10*/  IMAD R3, R12, -0x180, R11 ;  /* 0xfffffe800c037824 */ /* 0x000fe200078e020b */
[----:B------:R-:W-:Y:S02]  /*0b20*/  LOP3.LUT R13, R10, 0x200, RZ, 0xfc, !PT ;  /* 0x000002000a0d7812 */ /* 0x000fe400078efcff */
[----:B------:R-:W-:Y:S01]  /*0b30*/  ISETP.LT.AND P1, PT, R11, 0x600, !P0 ;  /* 0x000006000b00780c */ /* 0x000fe20004721270 */
[----:B------:R-:W-:Y:S01]  /*0b40*/  IMAD R3, R3, 0x384, R0 ;  /* 0x0000038403037824 */ /* 0x000fe200078e0200 */
[----:B------:R-:W-:Y:S02]  /*0b50*/  ISETP.LT.AND P0, PT, R21, 0x600, !P0 ;  /* 0x000006001500780c */ /* 0x000fe40004701270 */
[----:B------:R-:W-:Y:S01]  /*0b60*/  SHF.R.U32.HI R13, RZ, 0x3, R13 ;  /* 0x00000003ff0d7819 */ /* 0x000fe2000001160d */
[----:B------:R-:W-:-:S03]  /*0b70*/  IMAD R3, R12, 0xef100, R3 ;  /* 0x000ef1000c037824 */ /* 0x000fc600078e0203 */
[----:B------:R-:W-:Y:S01]  /*0b80*/  LOP3.LUT R13, R13, 0x7c, RZ, 0xc0, !PT ;  /* 0x0000007c0d0d7812 */ /* 0x000fe200078ec0ff */
[----:B0-----:R-:W-:-:S03]  /*0b90*/  IMAD.WIDE R2, R3, 0x4, R8 ;  /* 0x0000000403027825 */ /* 0x001fc600078e0208 */
[----:B------:R-:W-:-:S05]  /*0ba0*/  IADD3 R13, R13, UR4, RZ ;  /* 0x000000040d0d7c10 */ /* 0x000fca000fffe0ff */
[----:B------:R-:W-:Y:S01]  /*0bb0*/  IMAD R13, R10, 0x4, R13 ;  /* 0x000000040a0d7824 */ /* 0x000fe200078e020d */
[----:B-1----:R0:W-:Y:S02]  /*0bc0*/  @P1 STG.E.128 desc[UR6][R2.64], R4 ;  /* 0x0000000402001986 */ /* 0x0021e4000c101d06 */
[----:B0-----:R-:W-:Y:S05]  /*0bd0*/  @!P0 EXIT ;  /* 0x000000000000894d */ /* 0x001fea0003800000 */
[----:B0-----:R-:W-:Y:S01]  /*0be0*/  LDS R4, [R13+0x800] ;  /* 0x000800000d047984 */ /* 0x001fe20000000800 */
[----:B------:R-:W-:-:S03]  /*0bf0*/  IMAD.HI R2, R21, 0x2aaaaaab, RZ ;  /* 0x2aaaaaab15027827 */ /* 0x000fc600078e02ff */
[----:B------:R-:W-:Y:S02]  /*0c00*/  LDS R5, [R13+0x804] ;  /* 0x000804000d057984 */ /* 0x000fe40000000800 */
[----:B------:R-:W-:Y:S02]  /*0c10*/  SHF.R.U32.HI R3, RZ, 0x1f, R2 ;  /* 0x0000001fff037819 */ /* 0x000fe40000011602 */
[----:B------:R-:W-:Y:S02]  /*0c20*/  LDS R6, [R13+0x808] ;  /* 0x000808000d067984 */ /* 0x000fe40000000800 */
[----:B------:R-:W-:Y:S02]  /*0c30*/  LEA.HI.SX32 R2, R2, R3, 0x1a ;  /* 0x0000000302027211 */ /* 0x000fe400078fd2ff */
[----:B------:R-:W0:Y:S03]  /*0c40*/  LDS R7, [R13+0x80c] ;  /* 0x00080c000d077984 */ /* 0x000e260000000800 */
[----:B------:R-:W-:-:S04]  /*0c50*/  IMAD R21, R2, -0x180, R21 ;  /* 0xfffffe8002157824 */ /* 0x000fc800078e0215 */
[----:B------:R-:W-:-:S04]  /*0c60*/  IMAD R21, R21, 0x384, R0 ;  /* 0x0000038415157824 */ /* 0x000fc800078e0200 */
[----:B------:R-:W-:-:S04]  /*0c70*/  IMAD R21, R2, 0xef100, R21 ;  /* 0x000ef10002157824 */ /* 0x000fc800078e0215 */
[----:B------:R-:W-:-:S05]  /*0c80*/  IMAD.WIDE R8, R21, 0x4, R8 ;  /* 0x0000000415087825 */ /* 0x000fca00078e0208 */
[----:B0-----:R-:W-:Y:S01]  /*0c90*/  STG.E.128 desc[UR6][R8.64], R4 ;  /* 0x0000000408007986 */ /* 0x001fe2000c101d06 */
[----:B------:R-:W-:Y:S05]  /*0ca0*/  EXIT ;  /* 0x000000000000794d */ /* 0x000fea0003800000 */
.L_x_0:
[----:B------:R-:W-:-:S00]  /*0cb0*/  BRA `(.L_x_0) ;  /* 0xfffffffc00fc7947 */ /* 0x000fc0000383ffff */
[----:B------:R-:W-:-:S00]  /*0cc0*/  NOP ;  /* 0x0000000000007918 */ /* 0x000fc00000000000 */
        /* <DEDUP_REMOVED lines=11> */
.L_x_1:


//--------------------- .nv.global.init           --------------------------
	.section	.nv.global.init,"aw",@progbits
.nv.global.init:
	.type		_$_str,@object
	.size		_$_str,(_$_str_$_2 - _$_str)
_$_str:
        /*0000*/ 	.byte	0x5f, 0x5f, 0x43, 0x55, 0x44, 0x41, 0x5f, 0x46, 0x54, 0x5a, 0x00
	.type		_$_str_$_2,@object
	.size		_$_str_$_2,(.L_1 - _$_str_$_2)
_$_str_$_2:
        /*000b*/ 	.byte	0x5f, 0x5f, 0x43, 0x55, 0x44, 0x41, 0x5f, 0x50, 0x52, 0x45, 0x43, 0x5f, 0x53, 0x51, 0x52, 0x54
        /*001b*/ 	.byte	0x00
.L_1:


//--------------------- .nv.shared.triton_poi_fused__native_batch_norm_legit_no_training_relu_36 --------------------------
	.section	.nv.shared.triton_poi_fused__native_batch_norm_legit_no_training_relu_36,"aw",@nobits
	.sectionflags	@""
	.align	16
	.zero		1024


//--------------------- .nv.constant0.triton_poi_fused__native_batch_norm_legit_no_training_relu_36 --------------------------
	.section	.nv.constant0.triton_poi_fused__native_batch_norm_legit_no_training_relu_36,"a",@progbits
	.sectionflags	@""
	.align	4
.nv.constant0.triton_poi_fused__native_batch_norm_legit_no_training_relu_36:
	.zero		584
